	.headerflags	@"EF_CUDA_TEXMODE_UNIFIED EF_CUDA_64BIT_ADDRESS EF_CUDA_ACCELERATORS EF_CUDA_SM90 EF_CUDA_VIRTUAL_SM(EF_CUDA_SM90)"
	.elftype	@"ET_EXEC"


//--------------------- .nv.info                  --------------------------
	.section	.nv.info,"",@"SHT_CUDA_INFO"
	.align	4


	//----- nvinfo : EIATTR_REGCOUNT
	.align		4
        /*0000*/ 	.byte	0x04, 0x2f
        /*0002*/ 	.short	(.L_1 - .L_0)
	.align		4
.L_0:
        /*0004*/ 	.word	index@(triton_poi_fused_cat_40)
        /*0008*/ 	.word	0x00000014


	//----- nvinfo : EIATTR_MIN_STACK_SIZE
	.align		4
.L_1:
        /*000c*/ 	.byte	0x04, 0x12
        /*000e*/ 	.short	(.L_3 - .L_2)
	.align		4
.L_2:
        /*0010*/ 	.word	index@(triton_poi_fused_cat_40)
        /*0014*/ 	.word	0x00000000


	//----- nvinfo : EIATTR_FRAME_SIZE
	.align		4
.L_3:
        /*0018*/ 	.byte	0x04, 0x11
        /*001a*/ 	.short	(.L_5 - .L_4)
	.align		4
.L_4:
        /*001c*/ 	.word	index@(triton_poi_fused_cat_40)
        /*0020*/ 	.word	0x00000000


	//----- nvinfo : EIATTR_MIN_STACK_SIZE
	.align		4
.L_5:
        /*0024*/ 	.byte	0x04, 0x12
        /*0026*/ 	.short	(.L_7 - .L_6)
	.align		4
.L_6:
        /*0028*/ 	.word	index@(triton_poi_fused_cat_40)
        /*002c*/ 	.word	0x00000000
.L_7:


//--------------------- .nv.info.triton_poi_fused_cat_40 --------------------------
	.section	.nv.info.triton_poi_fused_cat_40,"",@"SHT_CUDA_INFO"
	.sectionflags	@""
	.align	4


	//----- nvinfo : EIATTR_CUDA_API_VERSION
	.align		4
        /*0000*/ 	.byte	0x04, 0x37
        /*0002*/ 	.short	(.L_9 - .L_8)
.L_8:
        /*0004*/ 	.word	0x0000007c


	//----- nvinfo : EIATTR_KPARAM_INFO
	.align		4
.L_9:
        /*0008*/ 	.byte	0x04, 0x17
        /*000a*/ 	.short	(.L_11 - .L_10)
.L_10:
        /*000c*/ 	.word	0x00000000
        /*0010*/ 	.short	0x0005
        /*0012*/ 	.short	0x0028
        /*0014*/ 	.byte	0x00, 0xf0, 0x11, 0x00


	//----- nvinfo : EIATTR_KPARAM_INFO
	.align		4
.L_11:
        /*0018*/ 	.byte	0x04, 0x17
        /*001a*/ 	.short	(.L_13 - .L_12)
.L_12:
        /*001c*/ 	.word	0x00000000
        /*0020*/ 	.short	0x0004
        /*0022*/ 	.short	0x0020
        /*0024*/ 	.byte	0x00, 0xf4, 0x21, 0x00


	//----- nvinfo : EIATTR_KPARAM_INFO
	.align		4
.L_13:
        /*0028*/ 	.byte	0x04, 0x17
        /*002a*/ 	.short	(.L_15 - .L_14)
.L_14:
        /*002c*/ 	.word	0x00000000
        /*0030*/ 	.short	0x0003
        /*0032*/ 	.short	0x0018
        /*0034*/ 	.byte	0x00, 0xf4, 0x21, 0x00


	//----- nvinfo : EIATTR_KPARAM_INFO
	.align		4
.L_15:
        /*0038*/ 	.byte	0x04, 0x17
        /*003a*/ 	.short	(.L_17 - .L_16)
.L_16:
        /*003c*/ 	.word	0x00000000
        /*0040*/ 	.short	0x0002
        /*0042*/ 	.short	0x0010
        /*0044*/ 	.byte	0x00, 0xf4, 0x21, 0x00


	//----- nvinfo : EIATTR_KPARAM_INFO
	.align		4
.L_17:
        /*0048*/ 	.byte	0x04, 0x17
        /*004a*/ 	.short	(.L_19 - .L_18)
.L_18:
        /*004c*/ 	.word	0x00000000
        /*0050*/ 	.short	0x0001
        /*0052*/ 	.short	0x0008
        /*0054*/ 	.byte	0x00, 0xf4, 0x21, 0x00


	//----- nvinfo : EIATTR_KPARAM_INFO
	.align		4
.L_19:
        /*0058*/ 	.byte	0x04, 0x17
        /*005a*/ 	.short	(.L_21 - .L_20)
.L_20:
        /*005c*/ 	.word	0x00000000
        /*0060*/ 	.short	0x0000
        /*0062*/ 	.short	0x0000
        /*0064*/ 	.byte	0x00, 0xf4, 0x21, 0x00


	//----- nvinfo : EIATTR_SPARSE_MMA_MASK
	.align		4
.L_21:
        /*0068*/ 	.byte	0x03, 0x50
        /*006a*/ 	.short	0x0000


	//----- nvinfo : EIATTR_MAXREG_COUNT
	.align		4
        /*006c*/ 	.byte	0x03, 0x1b
        /*006e*/ 	.short	0x00ff


	//----- nvinfo : EIATTR_EXIT_INSTR_OFFSETS
	.align		4
        /*0070*/ 	.byte	0x04, 0x1c
        /*0072*/ 	.short	(.L_23 - .L_22)


	//   ....[0]....
.L_22:
        /*0074*/ 	.word	0x000003c0


	//   ....[1]....
        /*0078*/ 	.word	0x000003e0


	//----- nvinfo : EIATTR_REQNTID
	.align		4
.L_23:
        /*007c*/ 	.byte	0x04, 0x10
        /*007e*/ 	.short	(.L_25 - .L_24)
.L_24:
        /*0080*/ 	.word	0x00000080
        /*0084*/ 	.word	0x00000001
        /*0088*/ 	.word	0x00000001


	//----- nvinfo : EIATTR_CBANK_PARAM_SIZE
	.align		4
.L_25:
        /*008c*/ 	.byte	0x03, 0x19
        /*008e*/ 	.short	0x002c


	//----- nvinfo : EIATTR_PARAM_CBANK
	.align		4
        /*0090*/ 	.byte	0x04, 0x0a
        /*0092*/ 	.short	(.L_27 - .L_26)
	.align		4
.L_26:
        /*0094*/ 	.word	index@(.nv.constant0.triton_poi_fused_cat_40)
        /*0098*/ 	.short	0x0210
        /*009a*/ 	.short	0x002c


	//----- nvinfo : EIATTR_SW_WAR
	.align		4
.L_27:
        /*009c*/ 	.byte	0x04, 0x36
        /*009e*/ 	.short	(.L_29 - .L_28)
.L_28:
        /*00a0*/ 	.word	0x00000008
.L_29:


//--------------------- .nv.callgraph             --------------------------
	.section	.nv.callgraph,"",@"SHT_CUDA_CALLGRAPH"
	.align	4
	.sectionentsize	8
	.align		4
        /*0000*/ 	.word	0x00000000
	.align		4
        /*0004*/ 	.word	0xffffffff
	.align		4
        /*0008*/ 	.word	0x00000000
	.align		4
        /*000c*/ 	.word	0xfffffffe
	.align		4
        /*0010*/ 	.word	0x00000000
	.align		4
        /*0014*/ 	.word	0xfffffffd
	.align		4
        /*0018*/ 	.word	0x00000000
	.align		4
        /*001c*/ 	.word	0xfffffffc


//--------------------- .text.triton_poi_fused_cat_40 --------------------------
	.section	.text.triton_poi_fused_cat_40,"ax",@progbits
	.align	128
        .global         triton_poi_fused_cat_40
        .type           triton_poi_fused_cat_40,@function
        .size           triton_poi_fused_cat_40,(.L_x_1 - triton_poi_fused_cat_40)
        .other          triton_poi_fused_cat_40,@"STO_CUDA_ENTRY STV_DEFAULT"
triton_poi_fused_cat_40:
.text.triton_poi_fused_cat_40:
[----:B------:R-:W0:Y:S02]  /*0000*/  LDC R1, c[0x0][0x28] ;  /* 0x00000a00ff017b82 */ /* 0x000e240000000800 */
[----:B------:R-:W1:Y:S01]  /*0010*/  S2R R4, SR_TID.X ;  /* 0x0000000000047919 */ /* 0x000e620000002100 */
[----:B------:R-:W-:Y:S01]  /*0020*/  IMAD.MOV.U32 R6, RZ, RZ, RZ ;  /* 0x000000ffff067224 */ /* 0x000fe200078e00ff */
[----:B------:R-:W-:Y:S01]  /*0030*/  ULDC.64 UR4, c[0x0][0x208] ;  /* 0x0000820000047ab9 */ /* 0x000fe20000000a00 */
[----:B------:R-:W2:Y:S01]  /*0040*/  S2R R5, SR_CTAID.X ;  /* 0x0000000000057919 */ /* 0x000ea20000002500 */
[----:B-1----:R-:W-:-:S05]  /*0050*/  LOP3.LUT R4, R4, 0x7f, RZ, 0xc0, !PT ;  /* 0x0000007f04047812 */ /* 0x002fca00078ec0ff */
[----:B--2---:R-:W-:Y:S02]  /*0060*/  IMAD R5, R5, 0x80, R4 ;  /* 0x0000008005057824 */ /* 0x004fe400078e0204 */
[----:B------:R-:W-:-:S03]  /*0070*/  IMAD.MOV.U32 R4, RZ, RZ, RZ ;  /* 0x000000ffff047224 */ /* 0x000fc600078e00ff */
[--C-:B------:R-:W-:Y:S01]  /*0080*/  SHF.R.S32.HI R3, RZ, 0x1f, R5.reuse ;  /* 0x0000001fff037819 */ /* 0x100fe20000011405 */
[C---:B------:R-:W-:Y:S01]  /*0090*/  IMAD.HI R4, R5.reuse, -0x5f5f5f5f, R4 ;  /* 0xa0a0a0a105047827 */ /* 0x040fe200078e0204 */
[----:B------:R-:W-:Y:S02]  /*00a0*/  ISETP.GE.AND P0, PT, R5, 0x6600, PT ;  /* 0x000066000500780c */ /* 0x000fe40003f06270 */
[----:B------:R-:W-:Y:S02]  /*00b0*/  LEA.HI R8, R3, R5, RZ, 0x4 ;  /* 0x0000000503087211 */ /* 0x000fe400078f20ff */
[----:B------:R-:W1:Y:S01]  /*00c0*/  LDC.64 R2, c[0x0][0x210] ;  /* 0x00008400ff027b82 */ /* 0x000e620000000a00 */
[----:B------:R-:W-:Y:S02]  /*00d0*/  SHF.R.U32.HI R11, RZ, 0x1f, R4 ;  /* 0x0000001fff0b7819 */ /* 0x000fe40000011604 */
[----:B------:R-:W-:Y:S02]  /*00e0*/  SHF.R.S32.HI R7, RZ, 0x4, R8 ;  /* 0x00000004ff077819 */ /* 0x000fe40000011408 */
[----:B------:R-:W-:-:S03]  /*00f0*/  LEA.HI.SX32 R4, R4, R11, 0x14 ;  /* 0x0000000b04047211 */ /* 0x000fc600078fa2ff */
[----:B------:R-:W-:Y:S01]  /*0100*/  IMAD.HI R0, R7, -0x5f5f5f5f, R6 ;  /* 0xa0a0a0a107007827 */ /* 0x000fe200078e0206 */
[----:B------:R-:W2:Y:S04]  /*0110*/  LDC.64 R10, c[0x0][0x220] ;  /* 0x00008800ff0a7b82 */ /* 0x000ea80000000a00 */
[----:B------:R-:W-:-:S04]  /*0120*/  SHF.R.U32.HI R9, RZ, 0x1f, R0 ;  /* 0x0000001fff097819 */ /* 0x000fc80000011600 */
[----:B------:R-:W-:-:S05]  /*0130*/  LEA.HI.SX32 R9, R0, R9, 0x18 ;  /* 0x0000000900097211 */ /* 0x000fca00078fc2ff */
[----:B------:R-:W-:Y:S01]  /*0140*/  IMAD R0, R9, -0x198, R7 ;  /* 0xfffffe6809007824 */ /* 0x000fe200078e0207 */
[----:B------:R-:W-:Y:S01]  /*0150*/  LOP3.LUT R9, R8, 0xfffffff0, RZ, 0xc0, !PT ;  /* 0xfffffff008097812 */ /* 0x000fe200078ec0ff */
[----:B------:R-:W3:Y:S02]  /*0160*/  LDC.64 R6, c[0x0][0x218] ;  /* 0x00008600ff067b82 */ /* 0x000ee40000000a00 */
[C---:B------:R-:W-:Y:S01]  /*0170*/  VIADD R12, R0.reuse, 0xfffffeb0 ;  /* 0xfffffeb0000c7836 */ /* 0x040fe20000000000 */
[C---:B------:R-:W-:Y:S01]  /*0180*/  ISETP.GE.AND P5, PT, R0.reuse, 0x150, PT ;  /* 0x000001500000780c */ /* 0x040fe20003fa6270 */
[----:B------:R-:W-:Y:S01]  /*0190*/  VIADD R14, R0, 0xfffffe98 ;  /* 0xfffffe98000e7836 */ /* 0x000fe20000000000 */
[----:B------:R-:W-:Y:S02]  /*01a0*/  IADD3 R13, R5, -R9, RZ ;  /* 0x80000009050d7210 */ /* 0x000fe40007ffe0ff */
[----:B------:R-:W-:Y:S01]  /*01b0*/  ISETP.LT.AND P6, PT, R5, 0x6600, !P5 ;  /* 0x000066000500780c */ /* 0x000fe20006fc1270 */
[----:B------:R-:W4:Y:S01]  /*01c0*/  LDC.64 R8, c[0x0][0x228] ;  /* 0x00008a00ff087b82 */ /* 0x000f220000000a00 */
[----:B------:R-:W-:Y:S01]  /*01d0*/  IMAD R5, R4, -0x1980, R5 ;  /* 0xffffe68004057824 */ /* 0x000fe200078e0205 */
[----:B------:R-:W-:Y:S01]  /*01e0*/  ISETP.LT.U32.AND P4, PT, R12, 0x18, !P0 ;  /* 0x000000180c00780c */ /* 0x000fe20004781070 */
[C---:B------:R-:W-:Y:S01]  /*01f0*/  IMAD R13, R4.reuse, 0x4180, R13 ;  /* 0x00004180040d7824 */ /* 0x040fe200078e020d */
[----:B------:R-:W-:Y:S01]  /*0200*/  HFMA2.MMA R12, -RZ, RZ, 0, 0 ;  /* 0x00000000ff0c7435 */ /* 0x000fe200000001ff */
[----:B------:R-:W-:Y:S01]  /*0210*/  IMAD R5, R4, 0x5500, R5 ;  /* 0x0000550004057824 */ /* 0x000fe200078e0205 */
[----:B------:R-:W-:Y:S01]  /*0220*/  ISETP.LT.U32.AND P2, PT, R14, 0x18, !P0 ;  /* 0x000000180e00780c */ /* 0x000fe20004741070 */
[----:B------:R-:W-:-:S02]  /*0230*/  IMAD R13, R0, 0x10, R13 ;  /* 0x00000010000d7824 */ /* 0x000fc400078e020d */
[----:B-1----:R-:W-:Y:S01]  /*0240*/  IMAD.WIDE R2, R5, 0x4, R2 ;  /* 0x0000000405027825 */ /* 0x002fe200078e0202 */
[----:B------:R-:W-:-:S03]  /*0250*/  ISETP.GT.AND P1, PT, R0, 0x17f, !P0 ;  /* 0x0000017f0000780c */ /* 0x000fc60004724270 */
[C---:B------:R-:W-:Y:S01]  /*0260*/  VIADD R15, R13.reuse, 0x2b00 ;  /* 0x00002b000d0f7836 */ /* 0x040fe20000000000 */
[----:B------:R1:W5:Y:S01]  /*0270*/  @P6 LDG.E R12, desc[UR4][R2.64] ;  /* 0x00000004020c6981 */ /* 0x000362000c1e1900 */
[----:B------:R-:W-:Y:S02]  /*0280*/  VIADD R17, R13, 0x2800 ;  /* 0x000028000d117836 */ /* 0x000fe40000000000 */
[----:B---3--:R-:W-:Y:S01]  /*0290*/  IMAD.WIDE R6, R15, 0x4, R6 ;  /* 0x000000040f067825 */ /* 0x008fe200078e0206 */
[----:B------:R-:W-:Y:S02]  /*02a0*/  IADD3 R15, R13, 0x2980, RZ ;  /* 0x000029800d0f7810 */ /* 0x000fe40007ffe0ff */
[----:B------:R-:W-:Y:S01]  /*02b0*/  MOV R13, RZ ;  /* 0x000000ff000d7202 */ /* 0x000fe20000000f00 */
[----:B------:R-:W-:Y:S02]  /*02c0*/  IMAD.MOV.U32 R14, RZ, RZ, RZ ;  /* 0x000000ffff0e7224 */ /* 0x000fe400078e00ff */
[----:B--2---:R-:W-:Y:S01]  /*02d0*/  IMAD.WIDE R10, R15, 0x4, R10 ;  /* 0x000000040f0a7825 */ /* 0x004fe200078e020a */
[----:B-1----:R-:W1:Y:S03]  /*02e0*/  LDC.64 R2, c[0x0][0x230] ;  /* 0x00008c00ff027b82 */ /* 0x002e660000000a00 */
[----:B------:R-:W-:Y:S01]  /*02f0*/  IMAD.MOV.U32 R16, RZ, RZ, RZ ;  /* 0x000000ffff107224 */ /* 0x000fe200078e00ff */
[----:B------:R-:W2:Y:S01]  /*0300*/  @P4 LDG.E R14, desc[UR4][R6.64] ;  /* 0x00000004060e4981 */ /* 0x000ea2000c1e1900 */
[----:B----4-:R-:W-:-:S03]  /*0310*/  IMAD.WIDE R8, R17, 0x4, R8 ;  /* 0x0000000411087825 */ /* 0x010fc600078e0208 */
[----:B------:R-:W3:Y:S04]  /*0320*/  @P2 LDG.E R13, desc[UR4][R10.64] ;  /* 0x000000040a0d2981 */ /* 0x000ee8000c1e1900 */
[----:B------:R-:W4:Y:S01]  /*0330*/  @P1 LDG.E R16, desc[UR4][R8.64] ;  /* 0x0000000408101981 */ /* 0x000f22000c1e1900 */
[----:B------:R-:W-:Y:S01]  /*0340*/  ISETP.GE.AND P3, PT, R0, 0x168, PT ;  /* 0x000001680000780c */ /* 0x000fe20003f66270 */
[----:B------:R-:W-:-:S04]  /*0350*/  IMAD R5, R4, 0x480, R5 ;  /* 0x0000048004057824 */ /* 0x000fc800078e0205 */
[----:B-1----:R-:W-:Y:S01]  /*0360*/  IMAD.WIDE R2, R5, 0x4, R2 ;  /* 0x0000000405027825 */ /* 0x002fe200078e0202 */
[----:B-----5:R-:W-:Y:S02]  /*0370*/  SEL R15, R12, RZ, P6 ;  /* 0x000000ff0c0f7207 */ /* 0x020fe40003000000 */
[----:B------:R-:W-:Y:S02]  /*0380*/  ISETP.GE.AND P6, PT, R0, 0x180, PT ;  /* 0x000001800000780c */ /* 0x000fe40003fc6270 */
[----:B--2---:R-:W-:-:S03]  /*0390*/  @P5 SEL R15, R14, RZ, P4 ;  /* 0x000000ff0e0f5207 */ /* 0x004fc60002000000 */
[----:B---3--:R-:W-:-:S08]  /*03a0*/  @P3 SEL R15, R13, RZ, P2 ;  /* 0x000000ff0d0f3207 */ /* 0x008fd00001000000 */
[----:B----4-:R-:W-:Y:S01]  /*03b0*/  @P6 SEL R15, R16, RZ, P1 ;  /* 0x000000ff100f6207 */ /* 0x010fe20000800000 */
[----:B------:R-:W-:Y:S06]  /*03c0*/  @P0 EXIT ;  /* 0x000000000000094d */ /* 0x000fec0003800000 */
[----:B------:R-:W-:Y:S01]  /*03d0*/  STG.E desc[UR4][R2.64], R15 ;  /* 0x0000000f02007986 */ /* 0x000fe2000c101904 */
[----:B------:R-:W-:Y:S05]  /*03e0*/  EXIT ;  /* 0x000000000000794d */ /* 0x000fea0003800000 */
.L_x_0:
[----:B------:R-:W-:-:S00]  /*03f0*/  BRA `(.L_x_0) ;  /* 0xfffffffc00fc7947 */ /* 0x000fc0000383ffff */
[----:B------:R-:W-:-:S00]  /*0400*/  NOP ;  /* 0x0000000000007918 */ /* 0x000fc00000000000 */
[----:B------:R-:W-:-:S00]  /*0410*/  NOP ;  /* 0x0000000000007918 */ /* 0x000fc00000000000 */
[----:B------:R-:W-:-:S00]  /*0420*/  NOP ;  /* 0x0000000000007918 */ /* 0x000fc00000000000 */
[----:B------:R-:W-:-:S00]  /*0430*/  NOP ;  /* 0x0000000000007918 */ /* 0x000fc00000000000 */
[----:B------:R-:W-:-:S00]  /*0440*/  NOP ;  /* 0x0000000000007918 */ /* 0x000fc00000000000 */
[----:B------:R-:W-:-:S00]  /*0450*/  NOP ;  /* 0x0000000000007918 */ /* 0x000fc00000000000 */
[----:B------:R-:W-:-:S00]  /*0460*/  NOP ;  /* 0x0000000000007918 */ /* 0x000fc00000000000 */
[----:B------:R-:W-:-:S00]  /*0470*/  NOP ;  /* 0x0000000000007918 */ /* 0x000fc00000000000 */
.L_x_1:


//--------------------- .nv.constant0.triton_poi_fused_cat_40 --------------------------
	.section	.nv.constant0.triton_poi_fused_cat_40,"a",@progbits
	.sectionflags	@""
	.align	4
.nv.constant0.triton_poi_fused_cat_40:
	.zero		572
